//
// Generated by NVIDIA NVVM Compiler
//
// Compiler Build ID: CL-36424714
// Cuda compilation tools, release 13.0, V13.0.88
// Based on NVVM 20.0.0
//

.version 9.0
.target sm_100
.address_size 64

	// .globl	_Z10add_scalarPKfS0_Pfi

.visible .entry _Z10add_scalarPKfS0_Pfi(
	.param .u64 .ptr .align 1 _Z10add_scalarPKfS0_Pfi_param_0,
	.param .u64 .ptr .align 1 _Z10add_scalarPKfS0_Pfi_param_1,
	.param .u64 .ptr .align 1 _Z10add_scalarPKfS0_Pfi_param_2,
	.param .u32 _Z10add_scalarPKfS0_Pfi_param_3
)
{
	.reg .pred 	%p<2>;
	.reg .b32 	%r<6>;
	.reg .b32 	%f<4>;
	.reg .b64 	%rd<11>;

	ld.param.u64 	%rd1, [_Z10add_scalarPKfS0_Pfi_param_0];
	ld.param.u64 	%rd2, [_Z10add_scalarPKfS0_Pfi_param_1];
	ld.param.u64 	%rd3, [_Z10add_scalarPKfS0_Pfi_param_2];
	ld.param.u32 	%r2, [_Z10add_scalarPKfS0_Pfi_param_3];
	mov.u32 	%r3, %ctaid.x;
	mov.u32 	%r4, %ntid.x;
	mov.u32 	%r5, %tid.x;
	mad.lo.s32 	%r1, %r3, %r4, %r5;
	setp.ge.s32 	%p1, %r1, %r2;
	@%p1 bra 	$L__BB0_2;
	cvta.to.global.u64 	%rd4, %rd1;
	cvta.to.global.u64 	%rd5, %rd2;
	cvta.to.global.u64 	%rd6, %rd3;
	mul.wide.s32 	%rd7, %r1, 4;
	add.s64 	%rd8, %rd4, %rd7;
	ld.global.f32 	%f1, [%rd8];
	add.s64 	%rd9, %rd5, %rd7;
	ld.global.f32 	%f2, [%rd9];
	add.f32 	%f3, %f1, %f2;
	add.s64 	%rd10, %rd6, %rd7;
	st.global.f32 	[%rd10], %f3;
$L__BB0_2:
	ret;

}
	// .globl	_Z8add_vec4PK6float4S1_PS_i
.visible .entry _Z8add_vec4PK6float4S1_PS_i(
	.param .u64 .ptr .align 1 _Z8add_vec4PK6float4S1_PS_i_param_0,
	.param .u64 .ptr .align 1 _Z8add_vec4PK6float4S1_PS_i_param_1,
	.param .u64 .ptr .align 1 _Z8add_vec4PK6float4S1_PS_i_param_2,
	.param .u32 _Z8add_vec4PK6float4S1_PS_i_param_3
)
{
	.reg .pred 	%p<2>;
	.reg .b32 	%r<6>;
	.reg .b32 	%f<13>;
	.reg .b64 	%rd<11>;

	ld.param.u64 	%rd1, [_Z8add_vec4PK6float4S1_PS_i_param_0];
	ld.param.u64 	%rd2, [_Z8add_vec4PK6float4S1_PS_i_param_1];
	ld.param.u64 	%rd3, [_Z8add_vec4PK6float4S1_PS_i_param_2];
	ld.param.u32 	%r2, [_Z8add_vec4PK6float4S1_PS_i_param_3];
	mov.u32 	%r3, %ctaid.x;
	mov.u32 	%r4, %ntid.x;
	mov.u32 	%r5, %tid.x;
	mad.lo.s32 	%r1, %r3, %r4, %r5;
	setp.ge.s32 	%p1, %r1, %r2;
	@%p1 bra 	$L__BB1_2;
	cvta.to.global.u64 	%rd4, %rd1;
	cvta.to.global.u64 	%rd5, %rd2;
	cvta.to.global.u64 	%rd6, %rd3;
	mul.wide.s32 	%rd7, %r1, 16;
	add.s64 	%rd8, %rd4, %rd7;
	ld.global.v4.f32 	{%f1, %f2, %f3, %f4}, [%rd8];
	add.s64 	%rd9, %rd5, %rd7;
	ld.global.v4.f32 	{%f5, %f6, %f7, %f8}, [%rd9];
	add.f32 	%f9, %f1, %f5;
	add.f32 	%f10, %f2, %f6;
	add.f32 	%f11, %f3, %f7;
	add.f32 	%f12, %f4, %f8;
	add.s64 	%rd10, %rd6, %rd7;
	st.global.v4.f32 	[%rd10], {%f9, %f10, %f11, %f12};
$L__BB1_2:
	ret;

}
	// .globl	_Z8add_tailPKfS0_Pfii
.visible .entry _Z8add_tailPKfS0_Pfii(
	.param .u64 .ptr .align 1 _Z8add_tailPKfS0_Pfii_param_0,
	.param .u64 .ptr .align 1 _Z8add_tailPKfS0_Pfii_param_1,
	.param .u64 .ptr .align 1 _Z8add_tailPKfS0_Pfii_param_2,
	.param .u32 _Z8add_tailPKfS0_Pfii_param_3,
	.param .u32 _Z8add_tailPKfS0_Pfii_param_4
)
{
	.reg .pred 	%p<2>;
	.reg .b32 	%r<8>;
	.reg .b32 	%f<4>;
	.reg .b64 	%rd<11>;

	ld.param.u64 	%rd1, [_Z8add_tailPKfS0_Pfii_param_0];
	ld.param.u64 	%rd2, [_Z8add_tailPKfS0_Pfii_param_1];
	ld.param.u64 	%rd3, [_Z8add_tailPKfS0_Pfii_param_2];
	ld.param.u32 	%r2, [_Z8add_tailPKfS0_Pfii_param_3];
	ld.param.u32 	%r3, [_Z8add_tailPKfS0_Pfii_param_4];
	mov.u32 	%r4, %ctaid.x;
	mov.u32 	%r5, %ntid.x;
	mov.u32 	%r6, %tid.x;
	mad.lo.s32 	%r7, %r4, %r5, %r6;
	add.s32 	%r1, %r7, %r2;
	setp.ge.s32 	%p1, %r1, %r3;
	@%p1 bra 	$L__BB2_2;
	cvta.to.global.u64 	%rd4, %rd1;
	cvta.to.global.u64 	%rd5, %rd2;
	cvta.to.global.u64 	%rd6, %rd3;
	mul.wide.s32 	%rd7, %r1, 4;
	add.s64 	%rd8, %rd4, %rd7;
	ld.global.f32 	%f1, [%rd8];
	add.s64 	%rd9, %rd5, %rd7;
	ld.global.f32 	%f2, [%rd9];
	add.f32 	%f3, %f1, %f2;
	add.s64 	%rd10, %rd6, %rd7;
	st.global.f32 	[%rd10], %f3;
$L__BB2_2:
	ret;

}


// ===== COMPILED SASS (sm_100) =====

	.target	sm_100

	.elftype	@"ET_EXEC"


//--------------------- .note.nv.tkinfo           --------------------------
	.section	.note.nv.tkinfo,"",@"SHT_NOTE"
	.sectionflags	@"SHF_NOTE_NV_TKINFO"
	.tkinfo
        /*0018*/ 	.word	0x00000002
        /*0030*/ 	.string	""
        /*0030*/ 	.string	"ptxas"
        /*0030*/ 	.string	"Cuda compilation tools, release 13.0, V13.0.88"
        /*0030*/ 	.string	"Build cuda_13.0.r13.0/compiler.36424714_0"
        /*0030*/ 	.string	"-arch sm_100 -m 64 "



//--------------------- .note.nv.cuinfo           --------------------------
	.section	.note.nv.cuinfo,"",@"SHT_NOTE"
	.sectionflags	@"SHF_NOTE_NV_CUINFO"
        /*0018*/ 	.short	0x0002
        /*001a*/ 	.short	0x0064
        /*001c*/ 	.short	0x0082
	.zero		2


//--------------------- .nv.info                  --------------------------
	.section	.nv.info,"",@"SHT_CUDA_INFO"
	.align	4


	//----- nvinfo : EIATTR_REGCOUNT
	.align		4
        /*0000*/ 	.byte	0x04, 0x2f
        /*0002*/ 	.short	(.L_1 - .L_0)
	.align		4
.L_0:
        /*0004*/ 	.word	index@(_Z10add_scalarPKfS0_Pfi)
        /*0008*/ 	.word	0x0000000c


	//----- nvinfo : EIATTR_FRAME_SIZE
	.align		4
.L_1:
        /*000c*/ 	.byte	0x04, 0x11
        /*000e*/ 	.short	(.L_3 - .L_2)
	.align		4
.L_2:
        /*0010*/ 	.word	index@(_Z10add_scalarPKfS0_Pfi)
        /*0014*/ 	.word	0x00000000


	//----- nvinfo : EIATTR_REGCOUNT
	.align		4
.L_3:
        /*0018*/ 	.byte	0x04, 0x2f
        /*001a*/ 	.short	(.L_5 - .L_4)
	.align		4
.L_4:
        /*001c*/ 	.word	index@(_Z8add_vec4PK6float4S1_PS_i)
        /*0020*/ 	.word	0x00000016


	//----- nvinfo : EIATTR_FRAME_SIZE
	.align		4
.L_5:
        /*0024*/ 	.byte	0x04, 0x11
        /*0026*/ 	.short	(.L_7 - .L_6)
	.align		4
.L_6:
        /*0028*/ 	.word	index@(_Z8add_vec4PK6float4S1_PS_i)
        /*002c*/ 	.word	0x00000000


	//----- nvinfo : EIATTR_REGCOUNT
	.align		4
.L_7:
        /*0030*/ 	.byte	0x04, 0x2f
        /*0032*/ 	.short	(.L_9 - .L_8)
	.align		4
.L_8:
        /*0034*/ 	.word	index@(_Z8add_tailPKfS0_Pfii)
        /*0038*/ 	.word	0x0000000c


	//----- nvinfo : EIATTR_FRAME_SIZE
	.align		4
.L_9:
        /*003c*/ 	.byte	0x04, 0x11
        /*003e*/ 	.short	(.L_11 - .L_10)
	.align		4
.L_10:
        /*0040*/ 	.word	index@(_Z8add_tailPKfS0_Pfii)
        /*0044*/ 	.word	0x00000000


	//----- nvinfo : EIATTR_MIN_STACK_SIZE
	.align		4
.L_11:
        /*0048*/ 	.byte	0x04, 0x12
        /*004a*/ 	.short	(.L_13 - .L_12)
	.align		4
.L_12:
        /*004c*/ 	.word	index@(_Z8add_tailPKfS0_Pfii)
        /*0050*/ 	.word	0x00000000


	//----- nvinfo : EIATTR_MIN_STACK_SIZE
	.align		4
.L_13:
        /*0054*/ 	.byte	0x04, 0x12
        /*0056*/ 	.short	(.L_15 - .L_14)
	.align		4
.L_14:
        /*0058*/ 	.word	index@(_Z8add_vec4PK6float4S1_PS_i)
        /*005c*/ 	.word	0x00000000


	//----- nvinfo : EIATTR_MIN_STACK_SIZE
	.align		4
.L_15:
        /*0060*/ 	.byte	0x04, 0x12
        /*0062*/ 	.short	(.L_17 - .L_16)
	.align		4
.L_16:
        /*0064*/ 	.word	index@(_Z10add_scalarPKfS0_Pfi)
        /*0068*/ 	.word	0x00000000
.L_17:


//--------------------- .nv.compat                --------------------------
	.section	.nv.compat,"",@"SHT_CUDA_COMPAT_INFO"
	.align	4
        /*0000*/ 	.byte	0x02, 0x09, 0x00, 0x00, 0x02, 0x02, 0x01, 0x00, 0x02, 0x05, 0x05, 0x00, 0x03, 0x07, 0x01, 0x01
        /*0010*/ 	.byte	0x02, 0x03, 0x00, 0x00, 0x02, 0x06, 0x01, 0x00, 0x04, 0x0b, 0x08, 0x00, 0x09, 0x00, 0x00, 0x00
        /*0020*/ 	.byte	0x00, 0x00, 0x00, 0x00


//--------------------- .nv.info._Z8add_tailPKfS0_Pfii --------------------------
	.section	.nv.info._Z8add_tailPKfS0_Pfii,"",@"SHT_CUDA_INFO"
	.sectionflags	@""
	.align	4


	//----- nvinfo : EIATTR_CUDA_API_VERSION
	.align		4
        /*0000*/ 	.byte	0x04, 0x37
        /*0002*/ 	.short	(.L_19 - .L_18)
.L_18:
        /*0004*/ 	.word	0x00000082


	//----- nvinfo : EIATTR_KPARAM_INFO
	.align		4
.L_19:
        /*0008*/ 	.byte	0x04, 0x17
        /*000a*/ 	.short	(.L_21 - .L_20)
.L_20:
        /*000c*/ 	.word	0x00000000
        /*0010*/ 	.short	0x0004
        /*0012*/ 	.short	0x001c
        /*0014*/ 	.byte	0x00, 0xf0, 0x11, 0x00


	//----- nvinfo : EIATTR_KPARAM_INFO
	.align		4
.L_21:
        /*0018*/ 	.byte	0x04, 0x17
        /*001a*/ 	.short	(.L_23 - .L_22)
.L_22:
        /*001c*/ 	.word	0x00000000
        /*0020*/ 	.short	0x0003
        /*0022*/ 	.short	0x0018
        /*0024*/ 	.byte	0x00, 0xf0, 0x11, 0x00


	//----- nvinfo : EIATTR_KPARAM_INFO
	.align		4
.L_23:
        /*0028*/ 	.byte	0x04, 0x17
        /*002a*/ 	.short	(.L_25 - .L_24)
.L_24:
        /*002c*/ 	.word	0x00000000
        /*0030*/ 	.short	0x0002
        /*0032*/ 	.short	0x0010
        /*0034*/ 	.byte	0x00, 0xf5, 0x21, 0x00


	//----- nvinfo : EIATTR_KPARAM_INFO
	.align		4
.L_25:
        /*0038*/ 	.byte	0x04, 0x17
        /*003a*/ 	.short	(.L_27 - .L_26)
.L_26:
        /*003c*/ 	.word	0x00000000
        /*0040*/ 	.short	0x0001
        /*0042*/ 	.short	0x0008
        /*0044*/ 	.byte	0x00, 0xf5, 0x21, 0x00


	//----- nvinfo : EIATTR_KPARAM_INFO
	.align		4
.L_27:
        /*0048*/ 	.byte	0x04, 0x17
        /*004a*/ 	.short	(.L_29 - .L_28)
.L_28:
        /*004c*/ 	.word	0x00000000
        /*0050*/ 	.short	0x0000
        /*0052*/ 	.short	0x0000
        /*0054*/ 	.byte	0x00, 0xf5, 0x21, 0x00


	//----- nvinfo : EIATTR_SPARSE_MMA_MASK
	.align		4
.L_29:
        /*0058*/ 	.byte	0x03, 0x50
        /*005a*/ 	.short	0x0000


	//----- nvinfo : EIATTR_MAXREG_COUNT
	.align		4
        /*005c*/ 	.byte	0x03, 0x1b
        /*005e*/ 	.short	0x00ff


	//----- nvinfo : EIATTR_MERCURY_ISA_VERSION
	.align		4
        /*0060*/ 	.byte	0x03, 0x5f
        /*0062*/ 	.short	0x0101


	//----- nvinfo : EIATTR_VRC_CTA_INIT_COUNT
	.align		4
        /*0064*/ 	.byte	0x02, 0x4a
	.zero		1
	.zero		1


	//----- nvinfo : EIATTR_EXIT_INSTR_OFFSETS
	.align		4
        /*0068*/ 	.byte	0x04, 0x1c
        /*006a*/ 	.short	(.L_31 - .L_30)


	//   ....[0]....
.L_30:
        /*006c*/ 	.word	0x00000080


	//   ....[1]....
        /*0070*/ 	.word	0x00000140


	//----- nvinfo : EIATTR_CBANK_PARAM_SIZE
	.align		4
.L_31:
        /*0074*/ 	.byte	0x03, 0x19
        /*0076*/ 	.short	0x0020


	//----- nvinfo : EIATTR_PARAM_CBANK
	.align		4
        /*0078*/ 	.byte	0x04, 0x0a
        /*007a*/ 	.short	(.L_33 - .L_32)
	.align		4
.L_32:
        /*007c*/ 	.word	index@(.nv.constant0._Z8add_tailPKfS0_Pfii)
        /*0080*/ 	.short	0x0380
        /*0082*/ 	.short	0x0020


	//----- nvinfo : EIATTR_SW_WAR
	.align		4
.L_33:
        /*0084*/ 	.byte	0x04, 0x36
        /*0086*/ 	.short	(.L_35 - .L_34)
.L_34:
        /*0088*/ 	.word	0x00000008
.L_35:


//--------------------- .nv.info._Z8add_vec4PK6float4S1_PS_i --------------------------
	.section	.nv.info._Z8add_vec4PK6float4S1_PS_i,"",@"SHT_CUDA_INFO"
	.sectionflags	@""
	.align	4


	//----- nvinfo : EIATTR_CUDA_API_VERSION
	.align		4
        /*0000*/ 	.byte	0x04, 0x37
        /*0002*/ 	.short	(.L_37 - .L_36)
.L_36:
        /*0004*/ 	.word	0x00000082


	//----- nvinfo : EIATTR_KPARAM_INFO
	.align		4
.L_37:
        /*0008*/ 	.byte	0x04, 0x17
        /*000a*/ 	.short	(.L_39 - .L_38)
.L_38:
        /*000c*/ 	.word	0x00000000
        /*0010*/ 	.short	0x0003
        /*0012*/ 	.short	0x0018
        /*0014*/ 	.byte	0x00, 0xf0, 0x11, 0x00


	//----- nvinfo : EIATTR_KPARAM_INFO
	.align		4
.L_39:
        /*0018*/ 	.byte	0x04, 0x17
        /*001a*/ 	.short	(.L_41 - .L_40)
.L_40:
        /*001c*/ 	.word	0x00000000
        /*0020*/ 	.short	0x0002
        /*0022*/ 	.short	0x0010
        /*0024*/ 	.byte	0x00, 0xf5, 0x21, 0x00


	//----- nvinfo : EIATTR_KPARAM_INFO
	.align		4
.L_41:
        /*0028*/ 	.byte	0x04, 0x17
        /*002a*/ 	.short	(.L_43 - .L_42)
.L_42:
        /*002c*/ 	.word	0x00000000
        /*0030*/ 	.short	0x0001
        /*0032*/ 	.short	0x0008
        /*0034*/ 	.byte	0x00, 0xf5, 0x21, 0x00


	//----- nvinfo : EIATTR_KPARAM_INFO
	.align		4
.L_43:
        /*0038*/ 	.byte	0x04, 0x17
        /*003a*/ 	.short	(.L_45 - .L_44)
.L_44:
        /*003c*/ 	.word	0x00000000
        /*0040*/ 	.short	0x0000
        /*0042*/ 	.short	0x0000
        /*0044*/ 	.byte	0x00, 0xf5, 0x21, 0x00


	//----- nvinfo : EIATTR_SPARSE_MMA_MASK
	.align		4
.L_45:
        /*0048*/ 	.byte	0x03, 0x50
        /*004a*/ 	.short	0x0000


	//----- nvinfo : EIATTR_MAXREG_COUNT
	.align		4
        /*004c*/ 	.byte	0x03, 0x1b
        /*004e*/ 	.short	0x00ff


	//----- nvinfo : EIATTR_MERCURY_ISA_VERSION
	.align		4
        /*0050*/ 	.byte	0x03, 0x5f
        /*0052*/ 	.short	0x0101


	//----- nvinfo : EIATTR_VRC_CTA_INIT_COUNT
	.align		4
        /*0054*/ 	.byte	0x02, 0x4a
	.zero		1
	.zero		1


	//----- nvinfo : EIATTR_EXIT_INSTR_OFFSETS
	.align		4
        /*0058*/ 	.byte	0x04, 0x1c
        /*005a*/ 	.short	(.L_47 - .L_46)


	//   ....[0]....
.L_46:
        /*005c*/ 	.word	0x00000070


	//   ....[1]....
        /*0060*/ 	.word	0x00000160


	//----- nvinfo : EIATTR_CBANK_PARAM_SIZE
	.align		4
.L_47:
        /*0064*/ 	.byte	0x03, 0x19
        /*0066*/ 	.short	0x001c


	//----- nvinfo : EIATTR_PARAM_CBANK
	.align		4
        /*0068*/ 	.byte	0x04, 0x0a
        /*006a*/ 	.short	(.L_49 - .L_48)
	.align		4
.L_48:
        /*006c*/ 	.word	index@(.nv.constant0._Z8add_vec4PK6float4S1_PS_i)
        /*0070*/ 	.short	0x0380
        /*0072*/ 	.short	0x001c


	//----- nvinfo : EIATTR_SW_WAR
	.align		4
.L_49:
        /*0074*/ 	.byte	0x04, 0x36
        /*0076*/ 	.short	(.L_51 - .L_50)
.L_50:
        /*0078*/ 	.word	0x00000008
.L_51:


//--------------------- .nv.info._Z10add_scalarPKfS0_Pfi --------------------------
	.section	.nv.info._Z10add_scalarPKfS0_Pfi,"",@"SHT_CUDA_INFO"
	.sectionflags	@""
	.align	4


	//----- nvinfo : EIATTR_CUDA_API_VERSION
	.align		4
        /*0000*/ 	.byte	0x04, 0x37
        /*0002*/ 	.short	(.L_53 - .L_52)
.L_52:
        /*0004*/ 	.word	0x00000082


	//----- nvinfo : EIATTR_KPARAM_INFO
	.align		4
.L_53:
        /*0008*/ 	.byte	0x04, 0x17
        /*000a*/ 	.short	(.L_55 - .L_54)
.L_54:
        /*000c*/ 	.word	0x00000000
        /*0010*/ 	.short	0x0003
        /*0012*/ 	.short	0x0018
        /*0014*/ 	.byte	0x00, 0xf0, 0x11, 0x00


	//----- nvinfo : EIATTR_KPARAM_INFO
	.align		4
.L_55:
        /*0018*/ 	.byte	0x04, 0x17
        /*001a*/ 	.short	(.L_57 - .L_56)
.L_56:
        /*001c*/ 	.word	0x00000000
        /*0020*/ 	.short	0x0002
        /*0022*/ 	.short	0x0010
        /*0024*/ 	.byte	0x00, 0xf5, 0x21, 0x00


	//----- nvinfo : EIATTR_KPARAM_INFO
	.align		4
.L_57:
        /*0028*/ 	.byte	0x04, 0x17
        /*002a*/ 	.short	(.L_59 - .L_58)
.L_58:
        /*002c*/ 	.word	0x00000000
        /*0030*/ 	.short	0x0001
        /*0032*/ 	.short	0x0008
        /*0034*/ 	.byte	0x00, 0xf5, 0x21, 0x00


	//----- nvinfo : EIATTR_KPARAM_INFO
	.align		4
.L_59:
        /*0038*/ 	.byte	0x04, 0x17
        /*003a*/ 	.short	(.L_61 - .L_60)
.L_60:
        /*003c*/ 	.word	0x00000000
        /*0040*/ 	.short	0x0000
        /*0042*/ 	.short	0x0000
        /*0044*/ 	.byte	0x00, 0xf5, 0x21, 0x00


	//----- nvinfo : EIATTR_SPARSE_MMA_MASK
	.align		4
.L_61:
        /*0048*/ 	.byte	0x03, 0x50
        /*004a*/ 	.short	0x0000


	//----- nvinfo : EIATTR_MAXREG_COUNT
	.align		4
        /*004c*/ 	.byte	0x03, 0x1b
        /*004e*/ 	.short	0x00ff


	//----- nvinfo : EIATTR_MERCURY_ISA_VERSION
	.align		4
        /*0050*/ 	.byte	0x03, 0x5f
        /*0052*/ 	.short	0x0101


	//----- nvinfo : EIATTR_VRC_CTA_INIT_COUNT
	.align		4
        /*0054*/ 	.byte	0x02, 0x4a
	.zero		1
	.zero		1


	//----- nvinfo : EIATTR_EXIT_INSTR_OFFSETS
	.align		4
        /*0058*/ 	.byte	0x04, 0x1c
        /*005a*/ 	.short	(.L_63 - .L_62)


	//   ....[0]....
.L_62:
        /*005c*/ 	.word	0x00000070


	//   ....[1]....
        /*0060*/ 	.word	0x00000130


	//----- nvinfo : EIATTR_CBANK_PARAM_SIZE
	.align		4
.L_63:
        /*0064*/ 	.byte	0x03, 0x19
        /*0066*/ 	.short	0x001c


	//----- nvinfo : EIATTR_PARAM_CBANK
	.align		4
        /*0068*/ 	.byte	0x04, 0x0a
        /*006a*/ 	.short	(.L_65 - .L_64)
	.align		4
.L_64:
        /*006c*/ 	.word	index@(.nv.constant0._Z10add_scalarPKfS0_Pfi)
        /*0070*/ 	.short	0x0380
        /*0072*/ 	.short	0x001c


	//----- nvinfo : EIATTR_SW_WAR
	.align		4
.L_65:
        /*0074*/ 	.byte	0x04, 0x36
        /*0076*/ 	.short	(.L_67 - .L_66)
.L_66:
        /*0078*/ 	.word	0x00000008
.L_67:


//--------------------- .nv.callgraph             --------------------------
	.section	.nv.callgraph,"",@"SHT_CUDA_CALLGRAPH"
	.align	4
	.sectionentsize	8
	.align		4
        /*0000*/ 	.word	0x00000000
	.align		4
        /*0004*/ 	.word	0xffffffff
	.align		4
        /*0008*/ 	.word	0x00000000
	.align		4
        /*000c*/ 	.word	0xfffffffe
	.align		4
        /*0010*/ 	.word	0x00000000
	.align		4
        /*0014*/ 	.word	0xfffffffd
	.align		4
        /*0018*/ 	.word	0x00000000
	.align		4
        /*001c*/ 	.word	0xfffffffc


//--------------------- .text._Z8add_tailPKfS0_Pfii --------------------------
	.section	.text._Z8add_tailPKfS0_Pfii,"ax",@progbits
	.align	128
        .global         _Z8add_tailPKfS0_Pfii
        .type           _Z8add_tailPKfS0_Pfii,@function
        .size           _Z8add_tailPKfS0_Pfii,(.L_x_3 - _Z8add_tailPKfS0_Pfii)
        .other          _Z8add_tailPKfS0_Pfii,@"STO_CUDA_ENTRY STV_DEFAULT"
_Z8add_tailPKfS0_Pfii:
.text._Z8add_tailPKfS0_Pfii:
[----:B------:R-:W-:Y:S01]  /*0000*/  LDC R1, c[0x0][0x37c] ;  /* 0x0000df00ff017b82 */ /* 0x000fe20000000800 */
[----:B------:R-:W0:Y:S07]  /*0010*/  S2R R3, SR_TID.X ;  /* 0x0000000000037919 */ /* 0x000e2e0000002100 */
[----:B------:R-:W0:Y:S01]  /*0020*/  S2UR UR4, SR_CTAID.X ;  /* 0x00000000000479c3 */ /* 0x000e220000002500 */
[----:B------:R-:W1:Y:S07]  /*0030*/  LDCU.64 UR6, c[0x0][0x398] ;  /* 0x00007300ff0677ac */ /* 0x000e6e0008000a00 */
[----:B------:R-:W0:Y:S02]  /*0040*/  LDC R0, c[0x0][0x360] ;  /* 0x0000d800ff007b82 */ /* 0x000e240000000800 */
[----:B0-----:R-:W-:-:S05]  /*0050*/  IMAD R0, R0, UR4, R3 ;  /* 0x0000000400007c24 */ /* 0x001fca000f8e0203 */
[----:B-1----:R-:W-:-:S04]  /*0060*/  IADD3 R9, PT, PT, R0, UR6, RZ ;  /* 0x0000000600097c10 */ /* 0x002fc8000fffe0ff */
[----:B------:R-:W-:-:S13]  /*0070*/  ISETP.GE.AND P0, PT, R9, UR7, PT ;  /* 0x0000000709007c0c */ /* 0x000fda000bf06270 */
[----:B------:R-:W-:Y:S05]  /*0080*/  @P0 EXIT ;  /* 0x000000000000094d */ /* 0x000fea0003800000 */
[----:B------:R-:W0:Y:S01]  /*0090*/  LDC.64 R2, c[0x0][0x380] ;  /* 0x0000e000ff027b82 */ /* 0x000e220000000a00 */
[----:B------:R-:W1:Y:S07]  /*00a0*/  LDCU.64 UR4, c[0x0][0x358] ;  /* 0x00006b00ff0477ac */ /* 0x000e6e0008000a00 */
[----:B------:R-:W2:Y:S08]  /*00b0*/  LDC.64 R4, c[0x0][0x388] ;  /* 0x0000e200ff047b82 */ /* 0x000eb00000000a00 */
[----:B------:R-:W3:Y:S01]  /*00c0*/  LDC.64 R6, c[0x0][0x390] ;  /* 0x0000e400ff067b82 */ /* 0x000ee20000000a00 */
[----:B0-----:R-:W-:-:S06]  /*00d0*/  IMAD.WIDE R2, R9, 0x4, R2 ;  /* 0x0000000409027825 */ /* 0x001fcc00078e0202 */
[----:B-1----:R-:W4:Y:S01]  /*00e0*/  LDG.E R2, desc[UR4][R2.64] ;  /* 0x0000000402027981 */ /* 0x002f22000c1e1900 */
[----:B--2---:R-:W-:-:S06]  /*00f0*/  IMAD.WIDE R4, R9, 0x4, R4 ;  /* 0x0000000409047825 */ /* 0x004fcc00078e0204 */
[----:B------:R-:W4:Y:S01]  /*0100*/  LDG.E R5, desc[UR4][R4.64] ;  /* 0x0000000404057981 */ /* 0x000f22000c1e1900 */
[----:B---3--:R-:W-:-:S04]  /*0110*/  IMAD.WIDE R6, R9, 0x4, R6 ;  /* 0x0000000409067825 */ /* 0x008fc800078e0206 */
[----:B----4-:R-:W-:-:S05]  /*0120*/  FADD R9, R2, R5 ;  /* 0x0000000502097221 */ /* 0x010fca0000000000 */
[----:B------:R-:W-:Y:S01]  /*0130*/  STG.E desc[UR4][R6.64], R9 ;  /* 0x0000000906007986 */ /* 0x000fe2000c101904 */
[----:B------:R-:W-:Y:S05]  /*0140*/  EXIT ;  /* 0x000000000000794d */ /* 0x000fea0003800000 */
.L_x_0:
[----:B------:R-:W-:-:S00]  /*0150*/  BRA `(.L_x_0) ;  /* 0xfffffffc00fc7947 */ /* 0x000fc0000383ffff */
[----:B------:R-:W-:-:S00]  /*0160*/  NOP ;  /* 0x0000000000007918 */ /* 0x000fc00000000000 */
        /* <DEDUP_REMOVED lines=9> */
.L_x_3:


//--------------------- .text._Z8add_vec4PK6float4S1_PS_i --------------------------
	.section	.text._Z8add_vec4PK6float4S1_PS_i,"ax",@progbits
	.align	128
        .global         _Z8add_vec4PK6float4S1_PS_i
        .type           _Z8add_vec4PK6float4S1_PS_i,@function
        .size           _Z8add_vec4PK6float4S1_PS_i,(.L_x_4 - _Z8add_vec4PK6float4S1_PS_i)
        .other          _Z8add_vec4PK6float4S1_PS_i,@"STO_CUDA_ENTRY STV_DEFAULT"
_Z8add_vec4PK6float4S1_PS_i:
.text._Z8add_vec4PK6float4S1_PS_i:
[----:B------:R-:W-:Y:S01]  /*0000*/  LDC R1, c[0x0][0x37c] ;  /* 0x0000df00ff017b82 */ /* 0x000fe20000000800 */
[----:B------:R-:W0:Y:S07]  /*0010*/  S2R R0, SR_TID.X ;  /* 0x0000000000007919 */ /* 0x000e2e0000002100 */
[----:B------:R-:W0:Y:S01]  /*0020*/  S2UR UR4, SR_CTAID.X ;  /* 0x00000000000479c3 */ /* 0x000e220000002500 */
[----:B------:R-:W1:Y:S07]  /*0030*/  LDCU UR5, c[0x0][0x398] ;  /* 0x00007300ff0577ac */ /* 0x000e6e0008000800 */
[----:B------:R-:W0:Y:S02]  /*0040*/  LDC R9, c[0x0][0x360] ;  /* 0x0000d800ff097b82 */ /* 0x000e240000000800 */
[----:B0-----:R-:W-:-:S05]  /*0050*/  IMAD R9, R9, UR4, R0 ;  /* 0x0000000409097c24 */ /* 0x001fca000f8e0200 */
[----:B-1----:R-:W-:-:S13]  /*0060*/  ISETP.GE.AND P0, PT, R9, UR5, PT ;  /* 0x0000000509007c0c */ /* 0x002fda000bf06270 */
[----:B------:R-:W-:Y:S05]  /*0070*/  @P0 EXIT ;  /* 0x000000000000094d */ /* 0x000fea0003800000 */
[----:B------:R-:W0:Y:S01]  /*0080*/  LDC.64 R2, c[0x0][0x380] ;  /* 0x0000e000ff027b82 */ /* 0x000e220000000a00 */
[----:B------:R-:W1:Y:S07]  /*0090*/  LDCU.64 UR4, c[0x0][0x358] ;  /* 0x00006b00ff0477ac */ /* 0x000e6e0008000a00 */
[----:B------:R-:W2:Y:S08]  /*00a0*/  LDC.64 R4, c[0x0][0x388] ;  /* 0x0000e200ff047b82 */ /* 0x000eb00000000a00 */
[----:B------:R-:W3:Y:S01]  /*00b0*/  LDC.64 R6, c[0x0][0x390] ;  /* 0x0000e400ff067b82 */ /* 0x000ee20000000a00 */
[----:B0-----:R-:W-:-:S05]  /*00c0*/  IMAD.WIDE R2, R9, 0x10, R2 ;  /* 0x0000001009027825 */ /* 0x001fca00078e0202 */
[----:B-1----:R-:W4:Y:S01]  /*00d0*/  LDG.E.128 R12, desc[UR4][R2.64] ;  /* 0x00000004020c7981 */ /* 0x002f22000c1e1d00 */
[----:B--2---:R-:W-:-:S05]  /*00e0*/  IMAD.WIDE R4, R9, 0x10, R4 ;  /* 0x0000001009047825 */ /* 0x004fca00078e0204 */
[----:B------:R-:W4:Y:S01]  /*00f0*/  LDG.E.128 R16, desc[UR4][R4.64] ;  /* 0x0000000404107981 */ /* 0x000f22000c1e1d00 */
[----:B---3--:R-:W-:-:S04]  /*0100*/  IMAD.WIDE R6, R9, 0x10, R6 ;  /* 0x0000001009067825 */ /* 0x008fc800078e0206 */
[----:B----4-:R-:W-:Y:S01]  /*0110*/  FADD R12, R12, R16 ;  /* 0x000000100c0c7221 */ /* 0x010fe20000000000 */
[----:B------:R-:W-:Y:S01]  /*0120*/  FADD R13, R13, R17 ;  /* 0x000000110d0d7221 */ /* 0x000fe20000000000 */
[----:B------:R-:W-:Y:S01]  /*0130*/  FADD R14, R14, R18 ;  /* 0x000000120e0e7221 */ /* 0x000fe20000000000 */
[----:B------:R-:W-:-:S05]  /*0140*/  FADD R15, R15, R19 ;  /* 0x000000130f0f7221 */ /* 0x000fca0000000000 */
[----:B------:R-:W-:Y:S01]  /*0150*/  STG.E.128 desc[UR4][R6.64], R12 ;  /* 0x0000000c06007986 */ /* 0x000fe2000c101d04 */
[----:B------:R-:W-:Y:S05]  /*0160*/  EXIT ;  /* 0x000000000000794d */ /* 0x000fea0003800000 */
.L_x_1:
        /* <DEDUP_REMOVED lines=9> */
.L_x_4:


//--------------------- .text._Z10add_scalarPKfS0_Pfi --------------------------
	.section	.text._Z10add_scalarPKfS0_Pfi,"ax",@progbits
	.align	128
        .global         _Z10add_scalarPKfS0_Pfi
        .type           _Z10add_scalarPKfS0_Pfi,@function
        .size           _Z10add_scalarPKfS0_Pfi,(.L_x_5 - _Z10add_scalarPKfS0_Pfi)
        .other          _Z10add_scalarPKfS0_Pfi,@"STO_CUDA_ENTRY STV_DEFAULT"
_Z10add_scalarPKfS0_Pfi:
.text._Z10add_scalarPKfS0_Pfi:
        /* <DEDUP_REMOVED lines=20> */
.L_x_2:
        /* <DEDUP_REMOVED lines=12> */
.L_x_5:


//--------------------- .nv.shared.reserved.0     --------------------------
	.section	.nv.shared.reserved.0,"aw",@nobits
	.weak		__nv_reservedSMEM_offset_0_alias
	.size		__nv_reservedSMEM_offset_0_alias, 0, 64
	.other		__nv_reservedSMEM_offset_0_alias,@"STO_CUDA_RESERVED_SHARED STV_DEFAULT"
__nv_reservedSMEM_offset_0_alias:
	.zero		0
	.zero		64


//--------------------- .nv.constant0._Z8add_tailPKfS0_Pfii --------------------------
	.section	.nv.constant0._Z8add_tailPKfS0_Pfii,"a",@progbits
	.sectionflags	@""
	.align	4
.nv.constant0._Z8add_tailPKfS0_Pfii:
	.zero		928


//--------------------- .nv.constant0._Z8add_vec4PK6float4S1_PS_i --------------------------
	.section	.nv.constant0._Z8add_vec4PK6float4S1_PS_i,"a",@progbits
	.sectionflags	@""
	.align	4
.nv.constant0._Z8add_vec4PK6float4S1_PS_i:
	.zero		924


//--------------------- .nv.constant0._Z10add_scalarPKfS0_Pfi --------------------------
	.section	.nv.constant0._Z10add_scalarPKfS0_Pfi,"a",@progbits
	.sectionflags	@""
	.align	4
.nv.constant0._Z10add_scalarPKfS0_Pfi:
	.zero		924


//--------------------- SYMBOLS --------------------------

	.type		.nv.reservedSmem.offset0,@object
	.size		.nv.reservedSmem.offset0,0x4
